	.headerflags	@"EF_CUDA_TEXMODE_UNIFIED EF_CUDA_64BIT_ADDRESS EF_CUDA_ACCELERATORS EF_CUDA_SM90 EF_CUDA_VIRTUAL_SM(EF_CUDA_SM90)"
	.elftype	@"ET_EXEC"


//--------------------- .nv.info                  --------------------------
	.section	.nv.info,"",@"SHT_CUDA_INFO"
	.align	4


	//----- nvinfo : EIATTR_REGCOUNT
	.align		4
        /*0000*/ 	.byte	0x04, 0x2f
        /*0002*/ 	.short	(.L_1 - .L_0)
	.align		4
.L_0:
        /*0004*/ 	.word	index@(triton_poi_fused_relu_threshold_backward_7)
        /*0008*/ 	.word	0x0000001e


	//----- nvinfo : EIATTR_MIN_STACK_SIZE
	.align		4
.L_1:
        /*000c*/ 	.byte	0x04, 0x12
        /*000e*/ 	.short	(.L_3 - .L_2)
	.align		4
.L_2:
        /*0010*/ 	.word	index@(triton_poi_fused_relu_threshold_backward_7)
        /*0014*/ 	.word	0x00000000


	//----- nvinfo : EIATTR_FRAME_SIZE
	.align		4
.L_3:
        /*0018*/ 	.byte	0x04, 0x11
        /*001a*/ 	.short	(.L_5 - .L_4)
	.align		4
.L_4:
        /*001c*/ 	.word	index@(triton_poi_fused_relu_threshold_backward_7)
        /*0020*/ 	.word	0x00000000


	//----- nvinfo : EIATTR_MIN_STACK_SIZE
	.align		4
.L_5:
        /*0024*/ 	.byte	0x04, 0x12
        /*0026*/ 	.short	(.L_7 - .L_6)
	.align		4
.L_6:
        /*0028*/ 	.word	index@(triton_poi_fused_relu_threshold_backward_7)
        /*002c*/ 	.word	0x00000000
.L_7:


//--------------------- .nv.info.triton_poi_fused_relu_threshold_backward_7 --------------------------
	.section	.nv.info.triton_poi_fused_relu_threshold_backward_7,"",@"SHT_CUDA_INFO"
	.sectionflags	@""
	.align	4


	//----- nvinfo : EIATTR_CUDA_API_VERSION
	.align		4
        /*0000*/ 	.byte	0x04, 0x37
        /*0002*/ 	.short	(.L_9 - .L_8)
.L_8:
        /*0004*/ 	.word	0x0000007c


	//----- nvinfo : EIATTR_KPARAM_INFO
	.align		4
.L_9:
        /*0008*/ 	.byte	0x04, 0x17
        /*000a*/ 	.short	(.L_11 - .L_10)
.L_10:
        /*000c*/ 	.word	0x00000000
        /*0010*/ 	.short	0x0004
        /*0012*/ 	.short	0x001c
        /*0014*/ 	.byte	0x00, 0xf0, 0x11, 0x00


	//----- nvinfo : EIATTR_KPARAM_INFO
	.align		4
.L_11:
        /*0018*/ 	.byte	0x04, 0x17
        /*001a*/ 	.short	(.L_13 - .L_12)
.L_12:
        /*001c*/ 	.word	0x00000000
        /*0020*/ 	.short	0x0003
        /*0022*/ 	.short	0x0018
        /*0024*/ 	.byte	0x00, 0xf0, 0x11, 0x00


	//----- nvinfo : EIATTR_KPARAM_INFO
	.align		4
.L_13:
        /*0028*/ 	.byte	0x04, 0x17
        /*002a*/ 	.short	(.L_15 - .L_14)
.L_14:
        /*002c*/ 	.word	0x00000000
        /*0030*/ 	.short	0x0002
        /*0032*/ 	.short	0x0010
        /*0034*/ 	.byte	0x00, 0xf4, 0x21, 0x00


	//----- nvinfo : EIATTR_KPARAM_INFO
	.align		4
.L_15:
        /*0038*/ 	.byte	0x04, 0x17
        /*003a*/ 	.short	(.L_17 - .L_16)
.L_16:
        /*003c*/ 	.word	0x00000000
        /*0040*/ 	.short	0x0001
        /*0042*/ 	.short	0x0008
        /*0044*/ 	.byte	0x00, 0xf4, 0x21, 0x00


	//----- nvinfo : EIATTR_KPARAM_INFO
	.align		4
.L_17:
        /*0048*/ 	.byte	0x04, 0x17
        /*004a*/ 	.short	(.L_19 - .L_18)
.L_18:
        /*004c*/ 	.word	0x00000000
        /*0050*/ 	.short	0x0000
        /*0052*/ 	.short	0x0000
        /*0054*/ 	.byte	0x00, 0xf4, 0x21, 0x00


	//----- nvinfo : EIATTR_SPARSE_MMA_MASK
	.align		4
.L_19:
        /*0058*/ 	.byte	0x03, 0x50
        /*005a*/ 	.short	0x0000


	//----- nvinfo : EIATTR_MAXREG_COUNT
	.align		4
        /*005c*/ 	.byte	0x03, 0x1b
        /*005e*/ 	.short	0x00ff


	//----- nvinfo : EIATTR_EXIT_INSTR_OFFSETS
	.align		4
        /*0060*/ 	.byte	0x04, 0x1c
        /*0062*/ 	.short	(.L_21 - .L_20)


	//   ....[0]....
.L_20:
        /*0064*/ 	.word	0x00000cc0


	//   ....[1]....
        /*0068*/ 	.word	0x00000d00


	//----- nvinfo : EIATTR_REQNTID
	.align		4
.L_21:
        /*006c*/ 	.byte	0x04, 0x10
        /*006e*/ 	.short	(.L_23 - .L_22)
.L_22:
        /*0070*/ 	.word	0x00000080
        /*0074*/ 	.word	0x00000001
        /*0078*/ 	.word	0x00000001


	//----- nvinfo : EIATTR_CBANK_PARAM_SIZE
	.align		4
.L_23:
        /*007c*/ 	.byte	0x03, 0x19
        /*007e*/ 	.short	0x0020


	//----- nvinfo : EIATTR_PARAM_CBANK
	.align		4
        /*0080*/ 	.byte	0x04, 0x0a
        /*0082*/ 	.short	(.L_25 - .L_24)
	.align		4
.L_24:
        /*0084*/ 	.word	index@(.nv.constant0.triton_poi_fused_relu_threshold_backward_7)
        /*0088*/ 	.short	0x0210
        /*008a*/ 	.short	0x0020


	//----- nvinfo : EIATTR_SW_WAR
	.align		4
.L_25:
        /*008c*/ 	.byte	0x04, 0x36
        /*008e*/ 	.short	(.L_27 - .L_26)
.L_26:
        /*0090*/ 	.word	0x00000008
.L_27:


//--------------------- .nv.callgraph             --------------------------
	.section	.nv.callgraph,"",@"SHT_CUDA_CALLGRAPH"
	.align	4
	.sectionentsize	8
	.align		4
        /*0000*/ 	.word	0x00000000
	.align		4
        /*0004*/ 	.word	0xffffffff
	.align		4
        /*0008*/ 	.word	0x00000000
	.align		4
        /*000c*/ 	.word	0xfffffffe
	.align		4
        /*0010*/ 	.word	0x00000000
	.align		4
        /*0014*/ 	.word	0xfffffffd
	.align		4
        /*0018*/ 	.word	0x00000000
	.align		4
        /*001c*/ 	.word	0xfffffffc


//--------------------- .text.triton_poi_fused_relu_threshold_backward_7 --------------------------
	.section	.text.triton_poi_fused_relu_threshold_backward_7,"ax",@progbits
	.sectionflags	@"SHF_BARRIERS=1"
	.align	128
        .global         triton_poi_fused_relu_threshold_backward_7
        .type           triton_poi_fused_relu_threshold_backward_7,@function
        .size           triton_poi_fused_relu_threshold_backward_7,(.L_x_1 - triton_poi_fused_relu_threshold_backward_7)
        .other          triton_poi_fused_relu_threshold_backward_7,@"STO_CUDA_ENTRY STV_DEFAULT"
triton_poi_fused_relu_threshold_backward_7:
.text.triton_poi_fused_relu_threshold_backward_7:
[----:B------:R-:W0:Y:S08]  /*0000*/  LDC R1, c[0x0][0x28] ;  /* 0x00000a00ff017b82 */ /* 0x000e300000000800 */
[----:B------:R-:W1:Y:S01]  /*0010*/  S2UR UR7, SR_CTAID.Y ;  /* 0x00000000000779c3 */ /* 0x000e620000002600 */
[----:B------:R-:W2:Y:S01]  /*0020*/  S2R R14, SR_TID.X ;  /* 0x00000000000e7919 */ /* 0x000ea20000002100 */
[----:B------:R-:W-:Y:S01]  /*0030*/  IMAD.MOV.U32 R7, RZ, RZ, 0x480 ;  /* 0x00000480ff077424 */ /* 0x000fe200078e00ff */
[----:B------:R-:W-:Y:S01]  /*0040*/  ULDC.64 UR8, c[0x0][0x208] ;  /* 0x0000820000087ab9 */ /* 0x000fe20000000a00 */
[----:B------:R-:W-:Y:S01]  /*0050*/  IMAD.MOV.U32 R6, RZ, RZ, 0x480 ;  /* 0x00000480ff067424 */ /* 0x000fe200078e00ff */
[----:B------:R-:W3:Y:S01]  /*0060*/  S2R R15, SR_CTAID.X ;  /* 0x00000000000f7919 */ /* 0x000ee20000002500 */
[----:B------:R-:W-:-:S02]  /*0070*/  IMAD.MOV.U32 R23, RZ, RZ, 0x480 ;  /* 0x00000480ff177424 */ /* 0x000fc400078e00ff */
[----:B------:R-:W4:Y:S01]  /*0080*/  LDC.64 R2, c[0x0][0x210] ;  /* 0x00008400ff027b82 */ /* 0x000f220000000a00 */
[----:B------:R-:W-:Y:S02]  /*0090*/  IMAD.MOV.U32 R8, RZ, RZ, 0x480 ;  /* 0x00000480ff087424 */ /* 0x000fe400078e00ff */
[----:B------:R-:W-:Y:S01]  /*00a0*/  IMAD.MOV.U32 R10, RZ, RZ, 0x480 ;  /* 0x00000480ff0a7424 */ /* 0x000fe200078e00ff */
[----:B-1----:R-:W-:Y:S02]  /*00b0*/  UIMAD.WIDE UR4, UR7, 0x38e38e39, URZ ;  /* 0x38e38e39070478a5 */ /* 0x002fe4000f8e023f */
[----:B------:R-:W-:Y:S02]  /*00c0*/  UISETP.GE.AND UP0, UPT, UR7, 0x1200, UPT ;  /* 0x000012000700788c */ /* 0x000fe4000bf06270 */
[----:B------:R-:W-:-:S04]  /*00d0*/  USHF.R.U32.HI UR4, URZ, 0x1f, UR5 ;  /* 0x0000001f3f047899 */ /* 0x000fc80008011605 */
[----:B------:R-:W-:Y:S01]  /*00e0*/  ULEA.HI.SX32 UR4, UR5, UR4, 0x18 ;  /* 0x0000000405047291 */ /* 0x000fe2000f8fc23f */
[----:B--2---:R-:W-:Y:S01]  /*00f0*/  IMAD.SHL.U32 R0, R14, 0x4, RZ ;  /* 0x000000040e007824 */ /* 0x004fe200078e00ff */
[----:B------:R-:W-:Y:S02]  /*0100*/  PLOP3.LUT P0, PT, PT, PT, UP0, 0x80, 0x0 ;  /* 0x000000000000781c */ /* 0x000fe40003f0f008 */
[----:B------:R-:W-:Y:S01]  /*0110*/  UIMAD UR5, UR4, -0x480, UR7 ;  /* 0xfffffb80040578a4 */ /* 0x000fe2000f8e0207 */
[----:B---3--:R-:W-:Y:S01]  /*0120*/  IMAD.SHL.U32 R15, R15, 0x400, RZ ;  /* 0x000004000f0f7824 */ /* 0x008fe200078e00ff */
[----:B------:R-:W-:Y:S02]  /*0130*/  LOP3.LUT R0, R0, 0x1fc, RZ, 0xc0, !PT ;  /* 0x000001fc00007812 */ /* 0x000fe400078ec0ff */
[----:B------:R-:W-:Y:S02]  /*0140*/  UIMAD UR5, UR4, 0x480000, UR5 ;  /* 0x00480000040578a4 */ /* 0x000fe4000f8e0205 */
[----:B------:R-:W-:-:S02]  /*0150*/  LOP3.LUT R4, R15, 0x1, R0, 0xfe, !PT ;  /* 0x000000010f047812 */ /* 0x000fc400078efe00 */
[----:B------:R-:W-:Y:S02]  /*0160*/  LOP3.LUT R5, R15, 0x2, R0, 0xfe, !PT ;  /* 0x000000020f057812 */ /* 0x000fe400078efe00 */
[----:B------:R-:W-:Y:S01]  /*0170*/  PLOP3.LUT P1, PT, PT, PT, UP0, 0x80, 0x0 ;  /* 0x000000000000781c */ /* 0x000fe20003f2f008 */
[----:B------:R-:W-:Y:S01]  /*0180*/  IMAD R7, R4, R7, UR5 ;  /* 0x0000000504077e24 */ /* 0x000fe2000f8e0207 */
[----:B------:R-:W-:Y:S01]  /*0190*/  LOP3.LUT R4, R15, 0x3, R0, 0xfe, !PT ;  /* 0x000000030f047812 */ /* 0x000fe200078efe00 */
[----:B------:R-:W-:Y:S01]  /*01a0*/  IMAD R9, R5, R6, UR5 ;  /* 0x0000000505097e24 */ /* 0x000fe2000f8e0206 */
[----:B------:R-:W-:Y:S01]  /*01b0*/  LOP3.LUT R20, R15, R0, RZ, 0xfc, !PT ;  /* 0x000000000f147212 */ /* 0x000fe200078efcff */
[----:B------:R-:W-:Y:S01]  /*01c0*/  IMAD.MOV.U32 R5, RZ, RZ, RZ ;  /* 0x000000ffff057224 */ /* 0x000fe200078e00ff */
[----:B------:R-:W-:Y:S01]  /*01d0*/  PLOP3.LUT P2, PT, PT, PT, UP0, 0x80, 0x0 ;  /* 0x000000000000781c */ /* 0x000fe20003f4f008 */
[----:B----4-:R-:W-:Y:S01]  /*01e0*/  IMAD.WIDE R6, R7, 0x4, R2 ;  /* 0x0000000407067825 */ /* 0x010fe200078e0202 */
[----:B------:R-:W-:-:S02]  /*01f0*/  LOP3.LUT R13, R15, 0x201, R0, 0xfe, !PT ;  /* 0x000002010f0d7812 */ /* 0x000fc400078efe00 */
[----:B------:R-:W-:Y:S01]  /*0200*/  LOP3.LUT R17, R15, 0x202, R0, 0xfe, !PT ;  /* 0x000002020f117812 */ /* 0x000fe200078efe00 */
[----:B------:R-:W-:Y:S01]  /*0210*/  IMAD R23, R4, R23, UR5 ;  /* 0x0000000504177e24 */ /* 0x000fe2000f8e0217 */
[----:B------:R1:W2:Y:S01]  /*0220*/  @!P0 LDG.E.EL R5, desc[UR8][R6.64] ;  /* 0x0000000806058981 */ /* 0x0002a2000c2e1900 */
[----:B------:R-:W-:Y:S01]  /*0230*/  IMAD.MOV.U32 R21, RZ, RZ, 0x480 ;  /* 0x00000480ff157424 */ /* 0x000fe200078e00ff */
[----:B------:R-:W-:Y:S01]  /*0240*/  PLOP3.LUT P0, PT, PT, PT, UP0, 0x80, 0x0 ;  /* 0x000000000000781c */ /* 0x000fe20003f0f008 */
[----:B------:R-:W-:Y:S01]  /*0250*/  IMAD.MOV.U32 R19, RZ, RZ, 0x480 ;  /* 0x00000480ff137424 */ /* 0x000fe200078e00ff */
[----:B------:R-:W-:Y:S01]  /*0260*/  LOP3.LUT R4, R15, 0x203, R0, 0xfe, !PT ;  /* 0x000002030f047812 */ /* 0x000fe200078efe00 */
[----:B------:R-:W-:Y:S02]  /*0270*/  IMAD.MOV.U32 R0, RZ, RZ, RZ ;  /* 0x000000ffff007224 */ /* 0x000fe400078e00ff */
[----:B------:R-:W-:Y:S02]  /*0280*/  IMAD R21, R20, R21, UR5 ;  /* 0x0000000514157e24 */ /* 0x000fe4000f8e0215 */
[----:B------:R-:W-:-:S02]  /*0290*/  IMAD R13, R13, R8, UR5 ;  /* 0x000000050d0d7e24 */ /* 0x000fc4000f8e0208 */
[----:B-1----:R-:W-:Y:S01]  /*02a0*/  IMAD.WIDE R6, R9, 0x4, R2 ;  /* 0x0000000409067825 */ /* 0x002fe200078e0202 */
[----:B------:R-:W-:-:S03]  /*02b0*/  PLOP3.LUT P3, PT, PT, PT, UP0, 0x80, 0x0 ;  /* 0x000000000000781c */ /* 0x000fc60003f6f008 */
[----:B------:R-:W-:Y:S01]  /*02c0*/  IMAD R19, R4, R19, UR5 ;  /* 0x0000000504137e24 */ /* 0x000fe2000f8e0213 */
[----:B------:R1:W3:Y:S01]  /*02d0*/  @!P1 LDG.E.EL R0, desc[UR8][R6.64] ;  /* 0x0000000806009981 */ /* 0x0002e2000c2e1900 */
[----:B------:R-:W-:Y:S02]  /*02e0*/  IMAD.MOV.U32 R8, RZ, RZ, RZ ;  /* 0x000000ffff087224 */ /* 0x000fe400078e00ff */
[----:B------:R-:W-:Y:S01]  /*02f0*/  IMAD.MOV.U32 R4, RZ, RZ, RZ ;  /* 0x000000ffff047224 */ /* 0x000fe200078e00ff */
[----:B------:R-:W-:Y:S01]  /*0300*/  PLOP3.LUT P1, PT, PT, PT, UP0, 0x80, 0x0 ;  /* 0x000000000000781c */ /* 0x000fe20003f2f008 */
[----:B------:R-:W-:-:S04]  /*0310*/  IMAD.WIDE R22, R23, 0x4, R2 ;  /* 0x0000000417167825 */ /* 0x000fc800078e0202 */
[--C-:B------:R-:W-:Y:S01]  /*0320*/  IMAD.WIDE R24, R21, 0x4, R2.reuse ;  /* 0x0000000415187825 */ /* 0x100fe200078e0202 */
[----:B------:R4:W5:Y:S01]  /*0330*/  @!P2 LDG.E.EL R8, desc[UR8][R22.64] ;  /* 0x000000081608a981 */ /* 0x000962000c2e1900 */
[----:B------:R-:W-:Y:S01]  /*0340*/  PLOP3.LUT P2, PT, PT, PT, UP0, 0x80, 0x0 ;  /* 0x000000000000781c */ /* 0x000fe20003f4f008 */
[----:B-1----:R-:W1:Y:S01]  /*0350*/  LDC.64 R6, c[0x0][0x218] ;  /* 0x00008600ff067b82 */ /* 0x002e620000000a00 */
[----:B------:R-:W-:Y:S01]  /*0360*/  IMAD R17, R17, R10, UR5 ;  /* 0x0000000511117e24 */ /* 0x000fe2000f8e020a */
[----:B------:R-:W5:Y:S01]  /*0370*/  @!P0 LDG.E.EL R4, desc[UR8][R24.64] ;  /* 0x0000000818048981 */ /* 0x000f62000c2e1900 */
[----:B------:R-:W-:Y:S01]  /*0380*/  PLOP3.LUT P0, PT, PT, PT, UP0, 0x80, 0x0 ;  /* 0x000000000000781c */ /* 0x000fe20003f0f008 */
[----:B------:R-:W-:Y:S01]  /*0390*/  IMAD.MOV.U32 R9, RZ, RZ, RZ ;  /* 0x000000ffff097224 */ /* 0x000fe200078e00ff */
[----:B------:R-:W-:Y:S01]  /*03a0*/  CS2R R10, SRZ ;  /* 0x00000000000a7805 */ /* 0x000fe2000001ff00 */
[----:B------:R-:W-:Y:S02]  /*03b0*/  VIADD R21, R21, 0x90000 ;  /* 0x0009000015157836 */ /* 0x000fe40000000000 */
[----:B------:R-:W-:-:S04]  /*03c0*/  IMAD.WIDE R12, R13, 0x4, R2 ;  /* 0x000000040d0c7825 */ /* 0x000fc800078e0202 */
[--C-:B------:R-:W-:Y:S01]  /*03d0*/  IMAD.WIDE R16, R17, 0x4, R2.reuse ;  /* 0x0000000411107825 */ /* 0x100fe200078e0202 */
[----:B------:R4:W5:Y:S03]  /*03e0*/  @!P3 LDG.E.EL R9, desc[UR8][R12.64] ;  /* 0x000000080c09b981 */ /* 0x000966000c2e1900 */
[--C-:B------:R-:W-:Y:S01]  /*03f0*/  IMAD.WIDE R18, R19, 0x4, R2.reuse ;  /* 0x0000000413127825 */ /* 0x100fe200078e0202 */
[----:B------:R-:W5:Y:S03]  /*0400*/  @!P1 LDG.E.EL R10, desc[UR8][R16.64] ;  /* 0x00000008100a9981 */ /* 0x000f66000c2e1900 */
[----:B------:R-:W-:Y:S01]  /*0410*/  IMAD.WIDE R2, R21, 0x4, R2 ;  /* 0x0000000415027825 */ /* 0x000fe200078e0202 */
[----:B------:R-:W5:Y:S03]  /*0420*/  @!P2 LDG.E.EL R11, desc[UR8][R18.64] ;  /* 0x00000008120ba981 */ /* 0x000f66000c2e1900 */
[----:B------:R-:W-:-:S06]  /*0430*/  IMAD.MOV.U32 R21, RZ, RZ, RZ ;  /* 0x000000ffff157224 */ /* 0x000fcc00078e00ff */
[----:B------:R1:W5:Y:S01]  /*0440*/  @!P0 LDG.E.EL R21, desc[UR8][R2.64] ;  /* 0x0000000802158981 */ /* 0x000362000c2e1900 */
[----:B----4-:R-:W4:Y:S01]  /*0450*/  S2R R22, SR_TID.X ;  /* 0x0000000000167919 */ /* 0x010f220000002100 */
[----:B------:R-:W4:Y:S01]  /*0460*/  S2UR UR6, SR_CgaCtaId ;  /* 0x00000000000679c3 */ /* 0x000f220000008800 */
[----:B------:R-:W-:Y:S01]  /*0470*/  IMAD.U32 R23, RZ, RZ, UR7 ;  /* 0x00000007ff177e24 */ /* 0x000fe2000f8e00ff */
[----:B------:R-:W-:-:S03]  /*0480*/  LOP3.LUT R15, R15, 0x7f, R14, 0xf8, !PT ;  /* 0x0000007f0f0f7812 */ /* 0x000fc600078ef80e */
[----:B0-----:R-:W-:Y:S01]  /*0490*/  IMAD R13, R23, 0x1000, R20 ;  /* 0x00001000170d7824 */ /* 0x001fe200078e0214 */
[----:B------:R-:W-:Y:S01]  /*04a0*/  LOP3.LUT R14, R15, 0x80, RZ, 0xfc, !PT ;  /* 0x000000800f0e7812 */ /* 0x000fe200078efcff */
[----:B-1----:R-:W-:Y:S02]  /*04b0*/  IMAD.MOV.U32 R3, RZ, RZ, 0x480 ;  /* 0x00000480ff037424 */ /* 0x002fe400078e00ff */
[C---:B------:R-:W-:Y:S02]  /*04c0*/  VIADD R17, R13.reuse, 0x200 ;  /* 0x000002000d117836 */ /* 0x040fe40000000000 */
[----:B------:R-:W-:Y:S01]  /*04d0*/  IMAD R14, R14, R3, UR5 ;  /* 0x000000050e0e7e24 */ /* 0x000fe2000f8e0203 */
[----:B------:R-:W-:Y:S01]  /*04e0*/  PLOP3.LUT P1, PT, PT, PT, UP0, 0x80, 0x0 ;  /* 0x000000000000781c */ /* 0x000fe20003f2f008 */
[----:B------:R-:W-:Y:S01]  /*04f0*/  IMAD.WIDE R2, R13, 0x4, R6 ;  /* 0x000000040d027825 */ /* 0x000fe200078e0206 */
[----:B------:R-:W-:-:S03]  /*0500*/  UMOV UR4, 0x400 ;  /* 0x0000040000047882 */ /* 0x000fc60000000000 */
[----:B------:R-:W-:Y:S01]  /*0510*/  IMAD.WIDE R12, R17, 0x4, R6 ;  /* 0x00000004110c7825 */ /* 0x000fe200078e0206 */
[----:B----4-:R-:W-:-:S03]  /*0520*/  UPRMT UR4, UR6, 0x654, UR4 ;  /* 0x0000065406047896 */ /* 0x010fc60008000004 */
[----:B------:R-:W-:Y:S01]  /*0530*/  IMAD.SHL.U32 R16, R22, 0x4, RZ ;  /* 0x0000000416107824 */ /* 0x000fe200078e00ff */
[C---:B------:R-:W-:Y:S01]  /*0540*/  LOP3.LUT R17, R15.reuse, 0x100, RZ, 0xfc, !PT ;  /* 0x000001000f117812 */ /* 0x040fe200078efcff */
[----:B------:R-:W-:Y:S02]  /*0550*/  IMAD.MOV.U32 R24, RZ, RZ, 0x480 ;  /* 0x00000480ff187424 */ /* 0x000fe400078e00ff */
[----:B------:R-:W-:Y:S01]  /*0560*/  IMAD.MOV.U32 R26, RZ, RZ, 0x480 ;  /* 0x00000480ff1a7424 */ /* 0x000fe200078e00ff */
[----:B------:R-:W-:Y:S01]  /*0570*/  LOP3.LUT R16, R16, 0x1fc, RZ, 0xc0, !PT ;  /* 0x000001fc10107812 */ /* 0x000fe200078ec0ff */
[----:B------:R-:W-:Y:S01]  /*0580*/  ULDC.64 UR6, c[0x0][0x220] ;  /* 0x0000880000067ab9 */ /* 0x000fe20000000a00 */
[----:B------:R-:W-:Y:S02]  /*0590*/  LOP3.LUT R20, R15, 0x200, RZ, 0xfc, !PT ;  /* 0x000002000f147812 */ /* 0x000fe400078efcff */
[----:B--2---:R-:W-:-:S04]  /*05a0*/  FSETP.GEU.AND P0, PT, R5, RZ, PT ;  /* 0x000000ff0500720b */ /* 0x004fc80003f0e000 */
[----:B------:R-:W-:-:S04]  /*05b0*/  FSEL R5, R5, RZ, P0 ;  /* 0x000000ff05057208 */ /* 0x000fc80000000000 */
[----:B------:R-:W-:-:S04]  /*05c0*/  FSETP.GTU.AND P0, PT, R5, RZ, PT ;  /* 0x000000ff0500720b */ /* 0x000fc80003f0c000 */
[----:B------:R-:W-:Y:S02]  /*05d0*/  SEL R19, RZ, 0x1, P0 ;  /* 0x00000001ff137807 */ /* 0x000fe40000000000 */
[C---:B---3--:R-:W-:Y:S02]  /*05e0*/  FSETP.GEU.AND P3, PT, R0.reuse, RZ, PT ;  /* 0x000000ff0000720b */ /* 0x048fe40003f6e000 */
[----:B------:R-:W-:Y:S02]  /*05f0*/  PLOP3.LUT P0, PT, PT, PT, UP0, 0x80, 0x0 ;  /* 0x000000000000781c */ /* 0x000fe40003f0f008 */
[----:B------:R-:W-:Y:S02]  /*0600*/  FSEL R6, R0, RZ, P3 ;  /* 0x000000ff00067208 */ /* 0x000fe40001800000 */
[----:B-----5:R-:W-:Y:S02]  /*0610*/  FSETP.GEU.AND P2, PT, R8, RZ, PT ;  /* 0x000000ff0800720b */ /* 0x020fe40003f4e000 */
[----:B------:R-:W-:-:S02]  /*0620*/  FSETP.GEU.AND P4, PT, R4, RZ, PT ;  /* 0x000000ff0400720b */ /* 0x000fc40003f8e000 */
[----:B------:R-:W-:Y:S02]  /*0630*/  FSEL R7, R8, RZ, P2 ;  /* 0x000000ff08077208 */ /* 0x000fe40001000000 */
[----:B------:R-:W-:Y:S02]  /*0640*/  FSEL R4, R4, RZ, P4 ;  /* 0x000000ff04047208 */ /* 0x000fe40002000000 */
[----:B------:R-:W-:Y:S02]  /*0650*/  FSETP.GTU.AND P4, PT, R7, RZ, PT ;  /* 0x000000ff0700720b */ /* 0x000fe40003f8c000 */
[C---:B------:R-:W-:Y:S02]  /*0660*/  FSETP.GEU.AND P5, PT, R9.reuse, RZ, PT ;  /* 0x000000ff0900720b */ /* 0x040fe40003fae000 */
[----:B------:R-:W-:Y:S02]  /*0670*/  FSETP.GEU.AND P6, PT, R10, RZ, PT ;  /* 0x000000ff0a00720b */ /* 0x000fe40003fce000 */
[----:B------:R-:W-:-:S02]  /*0680*/  FSEL R9, R9, RZ, P5 ;  /* 0x000000ff09097208 */ /* 0x000fc40002800000 */
[----:B------:R-:W-:Y:S02]  /*0690*/  FSEL R10, R10, RZ, P6 ;  /* 0x000000ff0a0a7208 */ /* 0x000fe40003000000 */
[----:B------:R-:W-:Y:S02]  /*06a0*/  FSETP.GEU.AND P2, PT, R11, RZ, PT ;  /* 0x000000ff0b00720b */ /* 0x000fe40003f4e000 */
[----:B------:R-:W-:Y:S02]  /*06b0*/  FSETP.GTU.AND P5, PT, R6, RZ, PT ;  /* 0x000000ff0600720b */ /* 0x000fe40003fac000 */
[----:B------:R-:W-:Y:S02]  /*06c0*/  FSETP.GTU.AND P6, PT, R4, RZ, PT ;  /* 0x000000ff0400720b */ /* 0x000fe40003fcc000 */
[----:B------:R-:W-:Y:S02]  /*06d0*/  FSETP.GEU.AND P3, PT, R21, RZ, PT ;  /* 0x000000ff1500720b */ /* 0x000fe40003f6e000 */
[----:B------:R-:W-:-:S02]  /*06e0*/  SEL R25, RZ, 0x1, P5 ;  /* 0x00000001ff197807 */ /* 0x000fc40002800000 */
[----:B------:R-:W-:Y:S02]  /*06f0*/  SEL R27, RZ, 0x1, P4 ;  /* 0x00000001ff1b7807 */ /* 0x000fe40002000000 */
[----:B------:R-:W-:Y:S02]  /*0700*/  SEL R23, RZ, 0x1, P6 ;  /* 0x00000001ff177807 */ /* 0x000fe40003000000 */
[----:B------:R-:W-:Y:S02]  /*0710*/  FSEL R11, R11, RZ, P2 ;  /* 0x000000ff0b0b7208 */ /* 0x000fe40001000000 */
[----:B------:R-:W-:Y:S01]  /*0720*/  FSEL R8, R21, RZ, P3 ;  /* 0x000000ff15087208 */ /* 0x000fe20001800000 */
[----:B------:R-:W-:Y:S04]  /*0730*/  @!P1 STG.E.128 desc[UR8][R2.64], R4 ;  /* 0x0000000402009986 */ /* 0x000fe8000c101d08 */
[----:B------:R0:W-:Y:S04]  /*0740*/  STS.U8 [R16+UR4+0x1], R19 ;  /* 0x0000011310007988 */ /* 0x0001e80008000004 */
[----:B------:R-:W-:Y:S04]  /*0750*/  STS.U8 [R16+UR4+0x2], R25 ;  /* 0x0000021910007988 */ /* 0x000fe80008000004 */
[----:B------:R-:W-:Y:S04]  /*0760*/  STS.U8 [R16+UR4+0x3], R27 ;  /* 0x0000031b10007988 */ /* 0x000fe80008000004 */
[----:B------:R-:W-:Y:S04]  /*0770*/  STS.U8 [R16+UR4], R23 ;  /* 0x0000001710007988 */ /* 0x000fe80008000004 */
[----:B------:R1:W-:Y:S01]  /*0780*/  @!P0 STG.E.128 desc[UR8][R12.64], R8 ;  /* 0x000000080c008986 */ /* 0x0003e2000c101d08 */
[----:B0-----:R-:W-:-:S02]  /*0790*/  LOP3.LUT R19, R15, 0x180, RZ, 0xfc, !PT ;  /* 0x000001800f137812 */ /* 0x001fc400078efcff */
[----:B------:R-:W-:Y:S01]  /*07a0*/  LOP3.LUT R0, R22, 0x7f, RZ, 0xc0, !PT ;  /* 0x0000007f16007812 */ /* 0x000fe200078ec0ff */
[----:B------:R-:W-:Y:S01]  /*07b0*/  BAR.SYNC.DEFER_BLOCKING 0x0 ;  /* 0x0000000000007b1d */ /* 0x000fe20000010000 */
[----:B------:R-:W-:Y:S01]  /*07c0*/  IMAD R7, R17, R24, UR5 ;  /* 0x0000000511077e24 */ /* 0x000fe2000f8e0218 */
[----:B------:R-:W-:Y:S01]  /*07d0*/  FSETP.GTU.AND P2, PT, R9, RZ, PT ;  /* 0x000000ff0900720b */ /* 0x000fe20003f4c000 */
[----:B------:R-:W-:Y:S01]  /*07e0*/  IMAD R17, R19, R26, UR5 ;  /* 0x0000000513117e24 */ /* 0x000fe2000f8e021a */
[----:B------:R-:W-:Y:S02]  /*07f0*/  FSETP.GTU.AND P3, PT, R8, RZ, PT ;  /* 0x000000ff0800720b */ /* 0x000fe40003f6c000 */
[----:B------:R-:W-:Y:S02]  /*0800*/  FSETP.GTU.AND P1, PT, R10, RZ, PT ;  /* 0x000000ff0a00720b */ /* 0x000fe40003f2c000 */
[----:B------:R-:W-:Y:S01]  /*0810*/  FSETP.GTU.AND P0, PT, R11, RZ, PT ;  /* 0x000000ff0b00720b */ /* 0x000fe20003f0c000 */
[----:B------:R-:W0:Y:S04]  /*0820*/  LDS.U8 R18, [R0+UR4] ;  /* 0x0000000400127984 */ /* 0x000e280008000000 */
[----:B------:R-:W2:Y:S04]  /*0830*/  LDS.U8 R6, [R0+UR4+0x80] ;  /* 0x0000800400067984 */ /* 0x000ea80008000000 */
[----:B------:R-:W3:Y:S04]  /*0840*/  LDS.U8 R9, [R0+UR4+0x100] ;  /* 0x0001000400097984 */ /* 0x000ee80008000000 */
[----:B------:R-:W4:Y:S01]  /*0850*/  LDS.U8 R19, [R0+UR4+0x180] ;  /* 0x0001800400137984 */ /* 0x000f220008000000 */
[----:B------:R-:W-:Y:S01]  /*0860*/  SEL R5, RZ, 0x1, P2 ;  /* 0x00000001ff057807 */ /* 0x000fe20001000000 */
[----:B------:R-:W-:Y:S01]  /*0870*/  BAR.SYNC.DEFER_BLOCKING 0x0 ;  /* 0x0000000000007b1d */ /* 0x000fe20000010000 */
[----:B-1----:R-:W-:-:S02]  /*0880*/  SEL R11, RZ, 0x1, P1 ;  /* 0x00000001ff0b7807 */ /* 0x002fc40000800000 */
[----:B------:R-:W-:Y:S02]  /*0890*/  SEL R3, RZ, 0x1, P3 ;  /* 0x00000001ff037807 */ /* 0x000fe40001800000 */
[----:B------:R-:W-:-:S03]  /*08a0*/  SEL R13, RZ, 0x1, P0 ;  /* 0x00000001ff0d7807 */ /* 0x000fc60000000000 */
[----:B------:R1:W-:Y:S04]  /*08b0*/  STS.U8 [R16+UR4], R3 ;  /* 0x0000000310007988 */ /* 0x0003e80008000004 */
[----:B------:R-:W-:Y:S04]  /*08c0*/  STS.U8 [R16+UR4+0x1], R5 ;  /* 0x0000010510007988 */ /* 0x000fe80008000004 */
[----:B------:R5:W-:Y:S04]  /*08d0*/  STS.U8 [R16+UR4+0x2], R11 ;  /* 0x0000020b10007988 */ /* 0x000be80008000004 */
[----:B------:R-:W-:Y:S01]  /*08e0*/  STS.U8 [R16+UR4+0x3], R13 ;  /* 0x0000030d10007988 */ /* 0x000fe20008000004 */
[----:B------:R-:W-:Y:S01]  /*08f0*/  BAR.SYNC.DEFER_BLOCKING 0x0 ;  /* 0x0000000000007b1d */ /* 0x000fe20000010000 */
[----:B------:R-:W-:-:S04]  /*0900*/  IMAD.MOV.U32 R21, RZ, RZ, 0x480 ;  /* 0x00000480ff157424 */ /* 0x000fc800078e00ff */
[----:B------:R-:W-:Y:S02]  /*0910*/  IMAD R12, R20, R21, UR5 ;  /* 0x00000005140c7e24 */ /* 0x000fe4000f8e0215 */
[----:B------:R-:W-:Y:S01]  /*0920*/  IMAD.MOV.U32 R4, RZ, RZ, 0x480 ;  /* 0x00000480ff047424 */ /* 0x000fe200078e00ff */
[C---:B------:R-:W-:Y:S01]  /*0930*/  LOP3.LUT R2, R15.reuse, 0x280, RZ, 0xfc, !PT ;  /* 0x000002800f027812 */ /* 0x040fe200078efcff */
[----:B------:R-:W3:Y:S04]  /*0940*/  LDS.U8 R16, [R0+UR4] ;  /* 0x0000000400107984 */ /* 0x000ee80008000000 */
[----:B------:R-:W4:Y:S04]  /*0950*/  LDS.U8 R20, [R0+UR4+0x80] ;  /* 0x0000800400147984 */ /* 0x000f280008000000 */
[----:B------:R-:W4:Y:S01]  /*0960*/  LDS.U8 R13, [R0+UR4+0x100] ;  /* 0x00010004000d7984 */ /* 0x000f220008000000 */
[----:B-1----:R-:W-:Y:S01]  /*0970*/  IMAD R3, R15, R4, UR5 ;  /* 0x000000050f037e24 */ /* 0x002fe2000f8e0204 */
[----:B------:R-:W-:-:S02]  /*0980*/  PLOP3.LUT P3, PT, PT, PT, UP0, 0x80, 0x0 ;  /* 0x000000000000781c */ /* 0x000fc40003f6f008 */
[----:B------:R-:W-:Y:S02]  /*0990*/  PLOP3.LUT P1, PT, PT, PT, UP0, 0x80, 0x0 ;  /* 0x000000000000781c */ /* 0x000fe40003f2f008 */
[----:B------:R-:W-:Y:S02]  /*09a0*/  PLOP3.LUT P1, PT, PT, PT, UP0, 0x80, 0x0 ;  /* 0x000000000000781c */ /* 0x000fe40003f2f008 */
[C---:B------:R-:W-:Y:S02]  /*09b0*/  LOP3.LUT R10, R15.reuse, 0x300, RZ, 0xfc, !PT ;  /* 0x000003000f0a7812 */ /* 0x040fe400078efcff */
[----:B-----5:R-:W-:Y:S01]  /*09c0*/  LOP3.LUT R11, R15, 0x380, RZ, 0xfc, !PT ;  /* 0x000003800f0b7812 */ /* 0x020fe200078efcff */
[----:B------:R-:W-:Y:S01]  /*09d0*/  IMAD R15, R2, R21, UR5 ;  /* 0x00000005020f7e24 */ /* 0x000fe2000f8e0215 */
[----:B------:R-:W-:Y:S01]  /*09e0*/  PLOP3.LUT P0, PT, PT, PT, UP0, 0x80, 0x0 ;  /* 0x000000000000781c */ /* 0x000fe20003f0f008 */
[----:B------:R-:W-:Y:S01]  /*09f0*/  IMAD.MOV.U32 R23, RZ, RZ, 0x480 ;  /* 0x00000480ff177424 */ /* 0x000fe200078e00ff */
[----:B------:R-:W-:-:S02]  /*0a00*/  IADD3 R2, P0, R3, UR6, RZ ;  /* 0x0000000603027c10 */ /* 0x000fc4000ff1e0ff */
[----:B------:R-:W-:Y:S01]  /*0a10*/  IADD3 R4, P2, R14, UR6, RZ ;  /* 0x000000060e047c10 */ /* 0x000fe2000ff5e0ff */
[----:B------:R-:W-:Y:S01]  /*0a20*/  IMAD R10, R10, R23, UR5 ;  /* 0x000000050a0a7e24 */ /* 0x000fe2000f8e0217 */
[----:B------:R-:W-:Y:S02]  /*0a30*/  LEA.HI.X.SX32 R3, R3, UR7, 0x1, P0 ;  /* 0x0000000703037c11 */ /* 0x000fe400080f0eff */
[----:B0-----:R-:W-:Y:S02]  /*0a40*/  LOP3.LUT R21, R18, 0x1, RZ, 0xc0, !PT ;  /* 0x0000000112157812 */ /* 0x001fe400078ec0ff */
[----:B------:R-:W-:Y:S02]  /*0a50*/  PLOP3.LUT P0, PT, PT, PT, UP0, 0x80, 0x0 ;  /* 0x000000000000781c */ /* 0x000fe40003f0f008 */
[----:B------:R-:W-:Y:S02]  /*0a60*/  LEA.HI.X.SX32 R5, R14, UR7, 0x1, P2 ;  /* 0x000000070e057c11 */ /* 0x000fe400090f0eff */
[----:B--2---:R-:W-:-:S02]  /*0a70*/  LOP3.LUT R23, R6, 0x1, RZ, 0xc0, !PT ;  /* 0x0000000106177812 */ /* 0x004fc400078ec0ff */
[----:B------:R-:W-:Y:S01]  /*0a80*/  PLOP3.LUT P0, PT, PT, PT, UP0, 0x80, 0x0 ;  /* 0x000000000000781c */ /* 0x000fe20003f0f008 */
[----:B------:R-:W-:Y:S01]  /*0a90*/  IMAD.MOV.U32 R8, RZ, RZ, 0x480 ;  /* 0x00000480ff087424 */ /* 0x000fe200078e00ff */
[----:B------:R-:W-:Y:S01]  /*0aa0*/  PLOP3.LUT P2, PT, PT, PT, UP0, 0x80, 0x0 ;  /* 0x000000000000781c */ /* 0x000fe20003f4f008 */
[----:B------:R3:W-:Y:S01]  /*0ab0*/  @!P3 STG.E.U8 desc[UR8][R2.64], R21 ;  /* 0x000000150200b986 */ /* 0x0007e2000c101108 */
[----:B------:R-:W-:Y:S02]  /*0ac0*/  PLOP3.LUT P2, PT, PT, PT, UP0, 0x80, 0x0 ;  /* 0x000000000000781c */ /* 0x000fe40003f4f008 */
[----:B------:R-:W-:Y:S01]  /*0ad0*/  IADD3 R6, P3, R7, UR6, RZ ;  /* 0x0000000607067c10 */ /* 0x000fe2000ff7e0ff */
[----:B------:R0:W-:Y:S01]  /*0ae0*/  @!P1 STG.E.U8 desc[UR8][R4.64], R23 ;  /* 0x0000001704009986 */ /* 0x0001e2000c101108 */
[----:B------:R-:W-:Y:S01]  /*0af0*/  PLOP3.LUT P1, PT, PT, PT, UP0, 0x80, 0x0 ;  /* 0x000000000000781c */ /* 0x000fe20003f2f008 */
[----:B------:R-:W-:Y:S01]  /*0b00*/  IMAD R11, R11, R8, UR5 ;  /* 0x000000050b0b7e24 */ /* 0x000fe2000f8e0208 */
[----:B------:R-:W-:-:S02]  /*0b10*/  PLOP3.LUT P1, PT, PT, PT, UP0, 0x80, 0x0 ;  /* 0x000000000000781c */ /* 0x000fc40003f2f008 */
[----:B------:R-:W-:Y:S02]  /*0b20*/  IADD3 R8, P4, R17, UR6, RZ ;  /* 0x0000000611087c10 */ /* 0x000fe4000ff9e0ff */
[----:B------:R-:W-:Y:S02]  /*0b30*/  LEA.HI.X.SX32 R7, R7, UR7, 0x1, P3 ;  /* 0x0000000707077c11 */ /* 0x000fe400098f0eff */
[----:B---3--:R-:W-:Y:S02]  /*0b40*/  LOP3.LUT R21, R9, 0x1, RZ, 0xc0, !PT ;  /* 0x0000000109157812 */ /* 0x008fe400078ec0ff */
[----:B------:R-:W-:Y:S02]  /*0b50*/  IADD3 R2, P3, R12, UR6, RZ ;  /* 0x000000060c027c10 */ /* 0x000fe4000ff7e0ff */
[----:B------:R-:W-:Y:S02]  /*0b60*/  LEA.HI.X.SX32 R9, R17, UR7, 0x1, P4 ;  /* 0x0000000711097c11 */ /* 0x000fe4000a0f0eff */
[----:B----4-:R-:W-:Y:S01]  /*0b70*/  LOP3.LUT R19, R19, 0x1, RZ, 0xc0, !PT ;  /* 0x0000000113137812 */ /* 0x010fe200078ec0ff */
[----:B------:R1:W-:Y:S01]  /*0b80*/  @!P0 STG.E.U8 desc[UR8][R6.64], R21 ;  /* 0x0000001506008986 */ /* 0x0003e2000c101108 */
[----:B------:R-:W-:-:S02]  /*0b90*/  PLOP3.LUT P0, PT, PT, PT, UP0, 0x80, 0x0 ;  /* 0x000000000000781c */ /* 0x000fc40003f0f008 */
[----:B------:R-:W-:Y:S02]  /*0ba0*/  LEA.HI.X.SX32 R3, R12, UR7, 0x1, P3 ;  /* 0x000000070c037c11 */ /* 0x000fe400098f0eff */
[----:B------:R-:W-:Y:S01]  /*0bb0*/  LOP3.LUT R17, R16, 0x1, RZ, 0xc0, !PT ;  /* 0x0000000110117812 */ /* 0x000fe200078ec0ff */
[----:B------:R2:W-:Y:S01]  /*0bc0*/  @!P2 STG.E.U8 desc[UR8][R8.64], R19 ;  /* 0x000000130800a986 */ /* 0x0005e2000c101108 */
[----:B------:R-:W-:Y:S02]  /*0bd0*/  PLOP3.LUT P0, PT, PT, PT, UP0, 0x80, 0x0 ;  /* 0x000000000000781c */ /* 0x000fe40003f0f008 */
[----:B------:R-:W-:Y:S02]  /*0be0*/  PLOP3.LUT P3, PT, PT, PT, UP0, 0x80, 0x0 ;  /* 0x000000000000781c */ /* 0x000fe40003f6f008 */
[----:B------:R-:W-:Y:S02]  /*0bf0*/  PLOP3.LUT P2, PT, PT, PT, UP0, 0x80, 0x0 ;  /* 0x000000000000781c */ /* 0x000fe40003f4f008 */
[----:B------:R-:W-:Y:S01]  /*0c00*/  PLOP3.LUT P4, PT, PT, PT, UP0, 0x40, 0x0 ;  /* 0x000000000000781c */ /* 0x000fe20003f8e808 */
[----:B------:R3:W-:Y:S01]  /*0c10*/  @!P1 STG.E.U8 desc[UR8][R2.64], R17 ;  /* 0x0000001102009986 */ /* 0x0007e2000c101108 */
[----:B0-----:R-:W-:-:S02]  /*0c20*/  IADD3 R4, P2, R15, UR6, RZ ;  /* 0x000000060f047c10 */ /* 0x001fc4000ff5e0ff */
[----:B-1----:R-:W-:Y:S02]  /*0c30*/  IADD3 R6, P1, R10, UR6, RZ ;  /* 0x000000060a067c10 */ /* 0x002fe4000ff3e0ff */
[----:B------:R-:W-:Y:S02]  /*0c40*/  LEA.HI.X.SX32 R5, R15, UR7, 0x1, P2 ;  /* 0x000000070f057c11 */ /* 0x000fe400090f0eff */
[----:B------:R-:W-:Y:S02]  /*0c50*/  LOP3.LUT R15, R20, 0x1, RZ, 0xc0, !PT ;  /* 0x00000001140f7812 */ /* 0x000fe400078ec0ff */
[----:B------:R-:W-:Y:S02]  /*0c60*/  LEA.HI.X.SX32 R7, R10, UR7, 0x1, P1 ;  /* 0x000000070a077c11 */ /* 0x000fe400088f0eff */
[----:B------:R-:W-:Y:S02]  /*0c70*/  LOP3.LUT R13, R13, 0x1, RZ, 0xc0, !PT ;  /* 0x000000010d0d7812 */ /* 0x000fe400078ec0ff */
[----:B--2---:R-:W-:Y:S01]  /*0c80*/  IADD3 R8, P2, R11, UR6, RZ ;  /* 0x000000060b087c10 */ /* 0x004fe2000ff5e0ff */
[----:B------:R3:W-:Y:S03]  /*0c90*/  @!P0 STG.E.U8 desc[UR8][R4.64], R15 ;  /* 0x0000000f04008986 */ /* 0x0007e6000c101108 */
[----:B------:R-:W-:Y:S01]  /*0ca0*/  LEA.HI.X.SX32 R9, R11, UR7, 0x1, P2 ;  /* 0x000000070b097c11 */ /* 0x000fe200090f0eff */
[----:B------:R3:W-:Y:S01]  /*0cb0*/  @!P3 STG.E.U8 desc[UR8][R6.64], R13 ;  /* 0x0000000d0600b986 */ /* 0x0007e2000c101108 */
[----:B------:R-:W-:Y:S07]  /*0cc0*/  @!P4 EXIT ;  /* 0x000000000000c94d */ /* 0x000fee0003800000 */
[----:B------:R-:W0:Y:S02]  /*0cd0*/  LDS.U8 R0, [R0+UR4+0x180] ;  /* 0x0001800400007984 */ /* 0x000e240008000000 */
[----:B0--3--:R-:W-:-:S05]  /*0ce0*/  LOP3.LUT R3, R0, 0x1, RZ, 0xc0, !PT ;  /* 0x0000000100037812 */ /* 0x009fca00078ec0ff */
[----:B------:R-:W-:Y:S01]  /*0cf0*/  STG.E.U8 desc[UR8][R8.64], R3 ;  /* 0x0000000308007986 */ /* 0x000fe2000c101108 */
[----:B------:R-:W-:Y:S05]  /*0d00*/  EXIT ;  /* 0x000000000000794d */ /* 0x000fea0003800000 */
.L_x_0:
[----:B------:R-:W-:-:S00]  /*0d10*/  BRA `(.L_x_0) ;  /* 0xfffffffc00fc7947 */ /* 0x000fc0000383ffff */
[----:B------:R-:W-:-:S00]  /*0d20*/  NOP ;  /* 0x0000000000007918 */ /* 0x000fc00000000000 */
        /* <DEDUP_REMOVED lines=13> */
.L_x_1:


//--------------------- .nv.shared.triton_poi_fused_relu_threshold_backward_7 --------------------------
	.section	.nv.shared.triton_poi_fused_relu_threshold_backward_7,"aw",@nobits
	.sectionflags	@""
	.align	16
	.zero		1024


//--------------------- .nv.constant0.triton_poi_fused_relu_threshold_backward_7 --------------------------
	.section	.nv.constant0.triton_poi_fused_relu_threshold_backward_7,"a",@progbits
	.sectionflags	@""
	.align	4
.nv.constant0.triton_poi_fused_relu_threshold_backward_7:
	.zero		560
